//
// Generated by NVIDIA NVVM Compiler
//
// Compiler Build ID: CL-36424714
// Cuda compilation tools, release 13.0, V13.0.88
// Based on NVVM 20.0.0
//

.version 9.0
.target sm_100
.address_size 64

	// .globl	_Z7dkernelPii

.visible .entry _Z7dkernelPii(
	.param .u64 .ptr .align 1 _Z7dkernelPii_param_0,
	.param .u32 _Z7dkernelPii_param_1
)
{
	.reg .pred 	%p<3>;
	.reg .b32 	%r<12>;
	.reg .b64 	%rd<5>;

	ld.param.u64 	%rd2, [_Z7dkernelPii_param_0];
	ld.param.u32 	%r6, [_Z7dkernelPii_param_1];
	mov.u32 	%r7, %ctaid.x;
	mov.u32 	%r1, %ntid.x;
	mov.u32 	%r8, %tid.x;
	mad.lo.s32 	%r11, %r7, %r1, %r8;
	setp.ge.u32 	%p1, %r11, %r6;
	@%p1 bra 	$L__BB0_3;
	mov.u32 	%r9, %nctaid.x;
	mul.lo.s32 	%r3, %r1, %r9;
	cvta.to.global.u64 	%rd1, %rd2;
$L__BB0_2:
	mul.wide.u32 	%rd3, %r11, 4;
	add.s64 	%rd4, %rd1, %rd3;
	mov.b32 	%r10, 0;
	st.global.u32 	[%rd4], %r10;
	add.s32 	%r11, %r11, %r3;
	setp.lt.u32 	%p2, %r11, %r6;
	@%p2 bra 	$L__BB0_2;
$L__BB0_3:
	ret;

}
	// .globl	_Z11dkernel_addPii
.visible .entry _Z11dkernel_addPii(
	.param .u64 .ptr .align 1 _Z11dkernel_addPii_param_0,
	.param .u32 _Z11dkernel_addPii_param_1
)
{
	.reg .pred 	%p<3>;
	.reg .b32 	%r<13>;
	.reg .b64 	%rd<5>;

	ld.param.u64 	%rd2, [_Z11dkernel_addPii_param_0];
	ld.param.u32 	%r6, [_Z11dkernel_addPii_param_1];
	mov.u32 	%r7, %ctaid.x;
	mov.u32 	%r1, %ntid.x;
	mov.u32 	%r8, %tid.x;
	mad.lo.s32 	%r12, %r7, %r1, %r8;
	setp.ge.u32 	%p1, %r12, %r6;
	@%p1 bra 	$L__BB1_3;
	mov.u32 	%r9, %nctaid.x;
	mul.lo.s32 	%r3, %r1, %r9;
	cvta.to.global.u64 	%rd1, %rd2;
$L__BB1_2:
	mul.wide.u32 	%rd3, %r12, 4;
	add.s64 	%rd4, %rd1, %rd3;
	ld.global.u32 	%r10, [%rd4];
	add.s32 	%r11, %r10, %r12;
	st.global.u32 	[%rd4], %r11;
	add.s32 	%r12, %r12, %r3;
	setp.lt.u32 	%p2, %r12, %r6;
	@%p2 bra 	$L__BB1_2;
$L__BB1_3:
	ret;

}


// ===== COMPILED SASS (sm_100) =====

	.target	sm_100

	.elftype	@"ET_EXEC"


//--------------------- .note.nv.tkinfo           --------------------------
	.section	.note.nv.tkinfo,"",@"SHT_NOTE"
	.sectionflags	@"SHF_NOTE_NV_TKINFO"
	.tkinfo
        /*0018*/ 	.word	0x00000002
        /*0030*/ 	.string	""
        /*0030*/ 	.string	"ptxas"
        /*0030*/ 	.string	"Cuda compilation tools, release 13.0, V13.0.88"
        /*0030*/ 	.string	"Build cuda_13.0.r13.0/compiler.36424714_0"
        /*0030*/ 	.string	"-arch sm_100 -m 64 "



//--------------------- .note.nv.cuinfo           --------------------------
	.section	.note.nv.cuinfo,"",@"SHT_NOTE"
	.sectionflags	@"SHF_NOTE_NV_CUINFO"
        /*0018*/ 	.short	0x0002
        /*001a*/ 	.short	0x0064
        /*001c*/ 	.short	0x0082
	.zero		2


//--------------------- .nv.info                  --------------------------
	.section	.nv.info,"",@"SHT_CUDA_INFO"
	.align	4


	//----- nvinfo : EIATTR_REGCOUNT
	.align		4
        /*0000*/ 	.byte	0x04, 0x2f
        /*0002*/ 	.short	(.L_1 - .L_0)
	.align		4
.L_0:
        /*0004*/ 	.word	index@(_Z7dkernelPii)
        /*0008*/ 	.word	0x0000000a


	//----- nvinfo : EIATTR_FRAME_SIZE
	.align		4
.L_1:
        /*000c*/ 	.byte	0x04, 0x11
        /*000e*/ 	.short	(.L_3 - .L_2)
	.align		4
.L_2:
        /*0010*/ 	.word	index@(_Z7dkernelPii)
        /*0014*/ 	.word	0x00000000


	//----- nvinfo : EIATTR_REGCOUNT
	.align		4
.L_3:
        /*0018*/ 	.byte	0x04, 0x2f
        /*001a*/ 	.short	(.L_5 - .L_4)
	.align		4
.L_4:
        /*001c*/ 	.word	index@(_Z11dkernel_addPii)
        /*0020*/ 	.word	0x0000000c


	//----- nvinfo : EIATTR_FRAME_SIZE
	.align		4
.L_5:
        /*0024*/ 	.byte	0x04, 0x11
        /*0026*/ 	.short	(.L_7 - .L_6)
	.align		4
.L_6:
        /*0028*/ 	.word	index@(_Z11dkernel_addPii)
        /*002c*/ 	.word	0x00000000


	//----- nvinfo : EIATTR_MIN_STACK_SIZE
	.align		4
.L_7:
        /*0030*/ 	.byte	0x04, 0x12
        /*0032*/ 	.short	(.L_9 - .L_8)
	.align		4
.L_8:
        /*0034*/ 	.word	index@(_Z11dkernel_addPii)
        /*0038*/ 	.word	0x00000000


	//----- nvinfo : EIATTR_MIN_STACK_SIZE
	.align		4
.L_9:
        /*003c*/ 	.byte	0x04, 0x12
        /*003e*/ 	.short	(.L_11 - .L_10)
	.align		4
.L_10:
        /*0040*/ 	.word	index@(_Z7dkernelPii)
        /*0044*/ 	.word	0x00000000
.L_11:


//--------------------- .nv.compat                --------------------------
	.section	.nv.compat,"",@"SHT_CUDA_COMPAT_INFO"
	.align	4
        /*0000*/ 	.byte	0x02, 0x09, 0x00, 0x00, 0x02, 0x02, 0x01, 0x00, 0x02, 0x05, 0x05, 0x00, 0x03, 0x07, 0x01, 0x01
        /*0010*/ 	.byte	0x02, 0x03, 0x00, 0x00, 0x02, 0x06, 0x01, 0x00, 0x04, 0x0b, 0x08, 0x00, 0x09, 0x00, 0x00, 0x00
        /*0020*/ 	.byte	0x00, 0x00, 0x00, 0x00


//--------------------- .nv.info._Z11dkernel_addPii --------------------------
	.section	.nv.info._Z11dkernel_addPii,"",@"SHT_CUDA_INFO"
	.sectionflags	@""
	.align	4


	//----- nvinfo : EIATTR_CUDA_API_VERSION
	.align		4
        /*0000*/ 	.byte	0x04, 0x37
        /*0002*/ 	.short	(.L_13 - .L_12)
.L_12:
        /*0004*/ 	.word	0x00000082


	//----- nvinfo : EIATTR_KPARAM_INFO
	.align		4
.L_13:
        /*0008*/ 	.byte	0x04, 0x17
        /*000a*/ 	.short	(.L_15 - .L_14)
.L_14:
        /*000c*/ 	.word	0x00000000
        /*0010*/ 	.short	0x0001
        /*0012*/ 	.short	0x0008
        /*0014*/ 	.byte	0x00, 0xf0, 0x11, 0x00


	//----- nvinfo : EIATTR_KPARAM_INFO
	.align		4
.L_15:
        /*0018*/ 	.byte	0x04, 0x17
        /*001a*/ 	.short	(.L_17 - .L_16)
.L_16:
        /*001c*/ 	.word	0x00000000
        /*0020*/ 	.short	0x0000
        /*0022*/ 	.short	0x0000
        /*0024*/ 	.byte	0x00, 0xf5, 0x21, 0x00


	//----- nvinfo : EIATTR_SPARSE_MMA_MASK
	.align		4
.L_17:
        /*0028*/ 	.byte	0x03, 0x50
        /*002a*/ 	.short	0x0000


	//----- nvinfo : EIATTR_MAXREG_COUNT
	.align		4
        /*002c*/ 	.byte	0x03, 0x1b
        /*002e*/ 	.short	0x00ff


	//----- nvinfo : EIATTR_MERCURY_ISA_VERSION
	.align		4
        /*0030*/ 	.byte	0x03, 0x5f
        /*0032*/ 	.short	0x0101


	//----- nvinfo : EIATTR_VRC_CTA_INIT_COUNT
	.align		4
        /*0034*/ 	.byte	0x02, 0x4a
	.zero		1
	.zero		1


	//----- nvinfo : EIATTR_EXIT_INSTR_OFFSETS
	.align		4
        /*0038*/ 	.byte	0x04, 0x1c
        /*003a*/ 	.short	(.L_19 - .L_18)


	//   ....[0]....
.L_18:
        /*003c*/ 	.word	0x00000070


	//   ....[1]....
        /*0040*/ 	.word	0x00000130


	//----- nvinfo : EIATTR_CRS_STACK_SIZE
	.align		4
.L_19:
        /*0044*/ 	.byte	0x04, 0x1e
        /*0046*/ 	.short	(.L_21 - .L_20)
.L_20:
        /*0048*/ 	.word	0x00000000


	//----- nvinfo : EIATTR_CBANK_PARAM_SIZE
	.align		4
.L_21:
        /*004c*/ 	.byte	0x03, 0x19
        /*004e*/ 	.short	0x000c


	//----- nvinfo : EIATTR_PARAM_CBANK
	.align		4
        /*0050*/ 	.byte	0x04, 0x0a
        /*0052*/ 	.short	(.L_23 - .L_22)
	.align		4
.L_22:
        /*0054*/ 	.word	index@(.nv.constant0._Z11dkernel_addPii)
        /*0058*/ 	.short	0x0380
        /*005a*/ 	.short	0x000c


	//----- nvinfo : EIATTR_SW_WAR
	.align		4
.L_23:
        /*005c*/ 	.byte	0x04, 0x36
        /*005e*/ 	.short	(.L_25 - .L_24)
.L_24:
        /*0060*/ 	.word	0x00000008
.L_25:


//--------------------- .nv.info._Z7dkernelPii    --------------------------
	.section	.nv.info._Z7dkernelPii,"",@"SHT_CUDA_INFO"
	.sectionflags	@""
	.align	4


	//----- nvinfo : EIATTR_CUDA_API_VERSION
	.align		4
        /*0000*/ 	.byte	0x04, 0x37
        /*0002*/ 	.short	(.L_27 - .L_26)
.L_26:
        /*0004*/ 	.word	0x00000082


	//----- nvinfo : EIATTR_KPARAM_INFO
	.align		4
.L_27:
        /*0008*/ 	.byte	0x04, 0x17
        /*000a*/ 	.short	(.L_29 - .L_28)
.L_28:
        /*000c*/ 	.word	0x00000000
        /*0010*/ 	.short	0x0001
        /*0012*/ 	.short	0x0008
        /*0014*/ 	.byte	0x00, 0xf0, 0x11, 0x00


	//----- nvinfo : EIATTR_KPARAM_INFO
	.align		4
.L_29:
        /*0018*/ 	.byte	0x04, 0x17
        /*001a*/ 	.short	(.L_31 - .L_30)
.L_30:
        /*001c*/ 	.word	0x00000000
        /*0020*/ 	.short	0x0000
        /*0022*/ 	.short	0x0000
        /*0024*/ 	.byte	0x00, 0xf5, 0x21, 0x00


	//----- nvinfo : EIATTR_SPARSE_MMA_MASK
	.align		4
.L_31:
        /*0028*/ 	.byte	0x03, 0x50
        /*002a*/ 	.short	0x0000


	//----- nvinfo : EIATTR_MAXREG_COUNT
	.align		4
        /*002c*/ 	.byte	0x03, 0x1b
        /*002e*/ 	.short	0x00ff


	//----- nvinfo : EIATTR_MERCURY_ISA_VERSION
	.align		4
        /*0030*/ 	.byte	0x03, 0x5f
        /*0032*/ 	.short	0x0101


	//----- nvinfo : EIATTR_VRC_CTA_INIT_COUNT
	.align		4
        /*0034*/ 	.byte	0x02, 0x4a
	.zero		1
	.zero		1


	//----- nvinfo : EIATTR_EXIT_INSTR_OFFSETS
	.align		4
        /*0038*/ 	.byte	0x04, 0x1c
        /*003a*/ 	.short	(.L_33 - .L_32)


	//   ....[0]....
.L_32:
        /*003c*/ 	.word	0x00000070


	//   ....[1]....
        /*0040*/ 	.word	0x00000110


	//----- nvinfo : EIATTR_CRS_STACK_SIZE
	.align		4
.L_33:
        /*0044*/ 	.byte	0x04, 0x1e
        /*0046*/ 	.short	(.L_35 - .L_34)
.L_34:
        /*0048*/ 	.word	0x00000000


	//----- nvinfo : EIATTR_CBANK_PARAM_SIZE
	.align		4
.L_35:
        /*004c*/ 	.byte	0x03, 0x19
        /*004e*/ 	.short	0x000c


	//----- nvinfo : EIATTR_PARAM_CBANK
	.align		4
        /*0050*/ 	.byte	0x04, 0x0a
        /*0052*/ 	.short	(.L_37 - .L_36)
	.align		4
.L_36:
        /*0054*/ 	.word	index@(.nv.constant0._Z7dkernelPii)
        /*0058*/ 	.short	0x0380
        /*005a*/ 	.short	0x000c


	//----- nvinfo : EIATTR_SW_WAR
	.align		4
.L_37:
        /*005c*/ 	.byte	0x04, 0x36
        /*005e*/ 	.short	(.L_39 - .L_38)
.L_38:
        /*0060*/ 	.word	0x00000008
.L_39:


//--------------------- .nv.callgraph             --------------------------
	.section	.nv.callgraph,"",@"SHT_CUDA_CALLGRAPH"
	.align	4
	.sectionentsize	8
	.align		4
        /*0000*/ 	.word	0x00000000
	.align		4
        /*0004*/ 	.word	0xffffffff
	.align		4
        /*0008*/ 	.word	0x00000000
	.align		4
        /*000c*/ 	.word	0xfffffffe
	.align		4
        /*0010*/ 	.word	0x00000000
	.align		4
        /*0014*/ 	.word	0xfffffffd
	.align		4
        /*0018*/ 	.word	0x00000000
	.align		4
        /*001c*/ 	.word	0xfffffffc


//--------------------- .text._Z11dkernel_addPii  --------------------------
	.section	.text._Z11dkernel_addPii,"ax",@progbits
	.align	128
        .global         _Z11dkernel_addPii
        .type           _Z11dkernel_addPii,@function
        .size           _Z11dkernel_addPii,(.L_x_4 - _Z11dkernel_addPii)
        .other          _Z11dkernel_addPii,@"STO_CUDA_ENTRY STV_DEFAULT"
_Z11dkernel_addPii:
.text._Z11dkernel_addPii:
[----:B------:R-:W-:Y:S01]  /*0000*/  LDC R1, c[0x0][0x37c] ;  /* 0x0000df00ff017b82 */ /* 0x000fe20000000800 */
[----:B------:R-:W0:Y:S07]  /*0010*/  S2R R0, SR_TID.X ;  /* 0x0000000000007919 */ /* 0x000e2e0000002100 */
[----:B------:R-:W0:Y:S01]  /*0020*/  S2UR UR4, SR_CTAID.X ;  /* 0x00000000000479c3 */ /* 0x000e220000002500 */
[----:B------:R-:W1:Y:S07]  /*0030*/  LDCU UR5, c[0x0][0x388] ;  /* 0x00007100ff0577ac */ /* 0x000e6e0008000800 */
[----:B------:R-:W0:Y:S02]  /*0040*/  LDC R7, c[0x0][0x360] ;  /* 0x0000d800ff077b82 */ /* 0x000e240000000800 */
[----:B0-----:R-:W-:-:S05]  /*0050*/  IMAD R0, R7, UR4, R0 ;  /* 0x0000000407007c24 */ /* 0x001fca000f8e0200 */
[----:B-1----:R-:W-:-:S13]  /*0060*/  ISETP.GE.U32.AND P0, PT, R0, UR5, PT ;  /* 0x0000000500007c0c */ /* 0x002fda000bf06070 */
[----:B------:R-:W-:Y:S05]  /*0070*/  @P0 EXIT ;  /* 0x000000000000094d */ /* 0x000fea0003800000 */
[----:B------:R-:W0:Y:S01]  /*0080*/  LDC.64 R4, c[0x0][0x380] ;  /* 0x0000e000ff047b82 */ /* 0x000e220000000a00 */
[----:B------:R-:W1:Y:S01]  /*0090*/  LDCU UR4, c[0x0][0x370] ;  /* 0x00006e00ff0477ac */ /* 0x000e620008000800 */
[----:B------:R-:W2:Y:S01]  /*00a0*/  LDCU.64 UR6, c[0x0][0x358] ;  /* 0x00006b00ff0677ac */ /* 0x000ea20008000a00 */
[----:B-1----:R-:W-:-:S07]  /*00b0*/  IMAD R7, R7, UR4, RZ ;  /* 0x0000000407077c24 */ /* 0x002fce000f8e02ff */
.L_x_0:
[----:B0-----:R-:W-:-:S05]  /*00c0*/  IMAD.WIDE.U32 R2, R0, 0x4, R4 ;  /* 0x0000000400027825 */ /* 0x001fca00078e0004 */
[----:B--2---:R-:W2:Y:S02]  /*00d0*/  LDG.E R9, desc[UR6][R2.64] ;  /* 0x0000000602097981 */ /* 0x004ea4000c1e1900 */
[-C--:B--2---:R-:W-:Y:S02]  /*00e0*/  IADD3 R9, PT, PT, R9, R0.reuse, RZ ;  /* 0x0000000009097210 */ /* 0x084fe40007ffe0ff */
[----:B------:R-:W-:-:S03]  /*00f0*/  IADD3 R0, PT, PT, R7, R0, RZ ;  /* 0x0000000007007210 */ /* 0x000fc60007ffe0ff */
[----:B------:R1:W-:Y:S01]  /*0100*/  STG.E desc[UR6][R2.64], R9 ;  /* 0x0000000902007986 */ /* 0x0003e2000c101906 */
[----:B------:R-:W-:-:S13]  /*0110*/  ISETP.GE.U32.AND P0, PT, R0, UR5, PT ;  /* 0x0000000500007c0c */ /* 0x000fda000bf06070 */
[----:B-1----:R-:W-:Y:S05]  /*0120*/  @!P0 BRA `(.L_x_0) ;  /* 0xfffffffc00e48947 */ /* 0x002fea000383ffff */
[----:B------:R-:W-:Y:S05]  /*0130*/  EXIT ;  /* 0x000000000000794d */ /* 0x000fea0003800000 */
.L_x_1:
[----:B------:R-:W-:-:S00]  /*0140*/  BRA `(.L_x_1) ;  /* 0xfffffffc00fc7947 */ /* 0x000fc0000383ffff */
[----:B------:R-:W-:-:S00]  /*0150*/  NOP ;  /* 0x0000000000007918 */ /* 0x000fc00000000000 */
        /* <DEDUP_REMOVED lines=10> */
.L_x_4:


//--------------------- .text._Z7dkernelPii       --------------------------
	.section	.text._Z7dkernelPii,"ax",@progbits
	.align	128
        .global         _Z7dkernelPii
        .type           _Z7dkernelPii,@function
        .size           _Z7dkernelPii,(.L_x_5 - _Z7dkernelPii)
        .other          _Z7dkernelPii,@"STO_CUDA_ENTRY STV_DEFAULT"
_Z7dkernelPii:
.text._Z7dkernelPii:
        /* <DEDUP_REMOVED lines=12> */
.L_x_2:
[----:B0-----:R-:W-:Y:S01]  /*00c0*/  IMAD.WIDE.U32 R2, R0, 0x4, R4 ;  /* 0x0000000400027825 */ /* 0x001fe200078e0004 */
[----:B------:R-:W-:-:S04]  /*00d0*/  IADD3 R0, PT, PT, R7, R0, RZ ;  /* 0x0000000007007210 */ /* 0x000fc80007ffe0ff */
[----:B--2---:R1:W-:Y:S01]  /*00e0*/  STG.E desc[UR6][R2.64], RZ ;  /* 0x000000ff02007986 */ /* 0x0043e2000c101906 */
[----:B------:R-:W-:-:S13]  /*00f0*/  ISETP.GE.U32.AND P0, PT, R0, UR5, PT ;  /* 0x0000000500007c0c */ /* 0x000fda000bf06070 */
[----:B-1----:R-:W-:Y:S05]  /*0100*/  @!P0 BRA `(.L_x_2) ;  /* 0xfffffffc00ec8947 */ /* 0x002fea000383ffff */
[----:B------:R-:W-:Y:S05]  /*0110*/  EXIT ;  /* 0x000000000000794d */ /* 0x000fea0003800000 */
.L_x_3:
        /* <DEDUP_REMOVED lines=14> */
.L_x_5:


//--------------------- .nv.shared.reserved.0     --------------------------
	.section	.nv.shared.reserved.0,"aw",@nobits
	.weak		__nv_reservedSMEM_offset_0_alias
	.size		__nv_reservedSMEM_offset_0_alias, 0, 64
	.other		__nv_reservedSMEM_offset_0_alias,@"STO_CUDA_RESERVED_SHARED STV_DEFAULT"
__nv_reservedSMEM_offset_0_alias:
	.zero		0
	.zero		64


//--------------------- .nv.constant0._Z11dkernel_addPii --------------------------
	.section	.nv.constant0._Z11dkernel_addPii,"a",@progbits
	.sectionflags	@""
	.align	4
.nv.constant0._Z11dkernel_addPii:
	.zero		908


//--------------------- .nv.constant0._Z7dkernelPii --------------------------
	.section	.nv.constant0._Z7dkernelPii,"a",@progbits
	.sectionflags	@""
	.align	4
.nv.constant0._Z7dkernelPii:
	.zero		908


//--------------------- SYMBOLS --------------------------

	.type		.nv.reservedSmem.offset0,@object
	.size		.nv.reservedSmem.offset0,0x4
